//
// Generated by NVIDIA NVVM Compiler
//
// Compiler Build ID: CL-36424714
// Cuda compilation tools, release 13.0, V13.0.88
// Based on NVVM 20.0.0
//

.version 9.0
.target sm_100
.address_size 64

	// .globl	_Z13CalculateHeatPfS_j

.visible .entry _Z13CalculateHeatPfS_j(
	.param .u64 .ptr .align 1 _Z13CalculateHeatPfS_j_param_0,
	.param .u64 .ptr .align 1 _Z13CalculateHeatPfS_j_param_1,
	.param .u32 _Z13CalculateHeatPfS_j_param_2
)
{
	.reg .pred 	%p<15>;
	.reg .b32 	%r<98>;
	.reg .b32 	%f<121>;
	.reg .b64 	%rd<125>;

	ld.param.u64 	%rd3, [_Z13CalculateHeatPfS_j_param_0];
	ld.param.u64 	%rd4, [_Z13CalculateHeatPfS_j_param_1];
	ld.param.u32 	%r28, [_Z13CalculateHeatPfS_j_param_2];
	cvta.to.global.u64 	%rd1, %rd4;
	cvta.to.global.u64 	%rd2, %rd3;
	mov.u32 	%r29, %ctaid.x;
	mov.u32 	%r30, %ntid.x;
	mov.u32 	%r31, %tid.x;
	mad.lo.s32 	%r1, %r29, %r30, %r31;
	mul.lo.s32 	%r32, %r28, %r28;
	setp.ge.u32 	%p1, %r1, %r32;
	@%p1 bra 	$L__BB0_14;
	setp.lt.s32 	%p2, %r1, 1;
	add.s32 	%r33, %r28, -1;
	setp.ge.u32 	%p3, %r1, %r33;
	or.pred  	%p4, %p2, %p3;
	setp.lt.u32 	%p5, %r33, 2;
	or.pred  	%p6, %p4, %p5;
	@%p6 bra 	$L__BB0_14;
	add.s32 	%r35, %r1, -1;
	mul.lo.s32 	%r2, %r28, %r35;
	shl.b32 	%r36, %r28, 1;
	add.s32 	%r3, %r2, %r36;
	sub.s32 	%r4, %r3, %r28;
	add.s32 	%r5, %r4, -1;
	add.s32 	%r6, %r28, -2;
	add.s32 	%r37, %r28, -3;
	and.b32  	%r7, %r6, 7;
	setp.lt.u32 	%p7, %r37, 7;
	mov.b32 	%r96, 1;
	@%p7 bra 	$L__BB0_6;
	and.b32  	%r39, %r6, -8;
	neg.s32 	%r94, %r39;
	add.s32 	%r91, %r3, 8;
	add.s32 	%r90, %r2, 8;
	mov.b32 	%r93, 4;
	mov.u32 	%r92, %r4;
$L__BB0_4:
	.pragma "nounroll";
	add.s32 	%r40, %r90, -7;
	mul.wide.u32 	%rd5, %r40, 4;
	add.s64 	%rd6, %rd2, %rd5;
	ld.global.f32 	%f1, [%rd6];
	add.s32 	%r41, %r91, -7;
	mul.wide.u32 	%rd7, %r41, 4;
	add.s64 	%rd8, %rd2, %rd7;
	ld.global.f32 	%f2, [%rd8];
	add.f32 	%f3, %f1, %f2;
	mul.wide.u32 	%rd9, %r92, 4;
	add.s64 	%rd10, %rd2, %rd9;
	ld.global.f32 	%f4, [%rd10];
	add.f32 	%f5, %f3, %f4;
	add.s32 	%r42, %r92, 2;
	mul.wide.u32 	%rd11, %r42, 4;
	add.s64 	%rd12, %rd2, %rd11;
	ld.global.f32 	%f6, [%rd12];
	add.f32 	%f7, %f5, %f6;
	mul.f32 	%f8, %f7, 0f3E800000;
	add.s32 	%r43, %r92, 1;
	mul.wide.u32 	%rd13, %r43, 4;
	add.s64 	%rd14, %rd1, %rd13;
	st.global.f32 	[%rd14], %f8;
	add.s32 	%r44, %r90, -6;
	mul.wide.u32 	%rd15, %r44, 4;
	add.s64 	%rd16, %rd2, %rd15;
	ld.global.f32 	%f9, [%rd16];
	add.s32 	%r45, %r91, -6;
	mul.wide.u32 	%rd17, %r45, 4;
	add.s64 	%rd18, %rd2, %rd17;
	ld.global.f32 	%f10, [%rd18];
	add.f32 	%f11, %f9, %f10;
	add.s64 	%rd19, %rd2, %rd13;
	ld.global.f32 	%f12, [%rd19];
	add.f32 	%f13, %f11, %f12;
	add.s32 	%r46, %r92, 3;
	mul.wide.u32 	%rd20, %r46, 4;
	add.s64 	%rd21, %rd2, %rd20;
	ld.global.f32 	%f14, [%rd21];
	add.f32 	%f15, %f13, %f14;
	mul.f32 	%f16, %f15, 0f3E800000;
	add.s64 	%rd22, %rd1, %rd11;
	st.global.f32 	[%rd22], %f16;
	add.s32 	%r47, %r90, -5;
	mul.wide.u32 	%rd23, %r47, 4;
	add.s64 	%rd24, %rd2, %rd23;
	ld.global.f32 	%f17, [%rd24];
	add.s32 	%r48, %r91, -5;
	mul.wide.u32 	%rd25, %r48, 4;
	add.s64 	%rd26, %rd2, %rd25;
	ld.global.f32 	%f18, [%rd26];
	add.f32 	%f19, %f17, %f18;
	ld.global.f32 	%f20, [%rd12];
	add.f32 	%f21, %f19, %f20;
	add.s32 	%r49, %r92, 4;
	mul.wide.u32 	%rd27, %r49, 4;
	add.s64 	%rd28, %rd2, %rd27;
	ld.global.f32 	%f22, [%rd28];
	add.f32 	%f23, %f21, %f22;
	mul.f32 	%f24, %f23, 0f3E800000;
	add.s64 	%rd29, %rd1, %rd20;
	st.global.f32 	[%rd29], %f24;
	add.s32 	%r50, %r90, -4;
	mul.wide.u32 	%rd30, %r50, 4;
	add.s64 	%rd31, %rd2, %rd30;
	ld.global.f32 	%f25, [%rd31];
	add.s32 	%r51, %r91, -4;
	mul.wide.u32 	%rd32, %r51, 4;
	add.s64 	%rd33, %rd2, %rd32;
	ld.global.f32 	%f26, [%rd33];
	add.f32 	%f27, %f25, %f26;
	ld.global.f32 	%f28, [%rd21];
	add.f32 	%f29, %f27, %f28;
	add.s32 	%r52, %r92, 5;
	mul.wide.u32 	%rd34, %r52, 4;
	add.s64 	%rd35, %rd2, %rd34;
	ld.global.f32 	%f30, [%rd35];
	add.f32 	%f31, %f29, %f30;
	mul.f32 	%f32, %f31, 0f3E800000;
	add.s64 	%rd36, %rd1, %rd27;
	st.global.f32 	[%rd36], %f32;
	add.s32 	%r53, %r90, -3;
	mul.wide.u32 	%rd37, %r53, 4;
	add.s64 	%rd38, %rd2, %rd37;
	ld.global.f32 	%f33, [%rd38];
	add.s32 	%r54, %r91, -3;
	mul.wide.u32 	%rd39, %r54, 4;
	add.s64 	%rd40, %rd2, %rd39;
	ld.global.f32 	%f34, [%rd40];
	add.f32 	%f35, %f33, %f34;
	ld.global.f32 	%f36, [%rd28];
	add.f32 	%f37, %f35, %f36;
	add.s32 	%r55, %r92, 6;
	mul.wide.u32 	%rd41, %r55, 4;
	add.s64 	%rd42, %rd2, %rd41;
	ld.global.f32 	%f38, [%rd42];
	add.f32 	%f39, %f37, %f38;
	mul.f32 	%f40, %f39, 0f3E800000;
	add.s64 	%rd43, %rd1, %rd34;
	st.global.f32 	[%rd43], %f40;
	add.s32 	%r56, %r90, -2;
	mul.wide.u32 	%rd44, %r56, 4;
	add.s64 	%rd45, %rd2, %rd44;
	ld.global.f32 	%f41, [%rd45];
	add.s32 	%r57, %r91, -2;
	mul.wide.u32 	%rd46, %r57, 4;
	add.s64 	%rd47, %rd2, %rd46;
	ld.global.f32 	%f42, [%rd47];
	add.f32 	%f43, %f41, %f42;
	ld.global.f32 	%f44, [%rd35];
	add.f32 	%f45, %f43, %f44;
	add.s32 	%r58, %r92, 7;
	mul.wide.u32 	%rd48, %r58, 4;
	add.s64 	%rd49, %rd2, %rd48;
	ld.global.f32 	%f46, [%rd49];
	add.f32 	%f47, %f45, %f46;
	mul.f32 	%f48, %f47, 0f3E800000;
	add.s64 	%rd50, %rd1, %rd41;
	st.global.f32 	[%rd50], %f48;
	add.s32 	%r59, %r90, -1;
	mul.wide.u32 	%rd51, %r59, 4;
	add.s64 	%rd52, %rd2, %rd51;
	ld.global.f32 	%f49, [%rd52];
	add.s32 	%r60, %r91, -1;
	mul.wide.u32 	%rd53, %r60, 4;
	add.s64 	%rd54, %rd2, %rd53;
	ld.global.f32 	%f50, [%rd54];
	add.f32 	%f51, %f49, %f50;
	ld.global.f32 	%f52, [%rd42];
	add.f32 	%f53, %f51, %f52;
	add.s32 	%r16, %r92, 8;
	mul.wide.u32 	%rd55, %r16, 4;
	add.s64 	%rd56, %rd2, %rd55;
	ld.global.f32 	%f54, [%rd56];
	add.f32 	%f55, %f53, %f54;
	mul.f32 	%f56, %f55, 0f3E800000;
	add.s64 	%rd57, %rd1, %rd48;
	st.global.f32 	[%rd57], %f56;
	mul.wide.u32 	%rd58, %r90, 4;
	add.s64 	%rd59, %rd2, %rd58;
	ld.global.f32 	%f57, [%rd59];
	mul.wide.u32 	%rd60, %r91, 4;
	add.s64 	%rd61, %rd2, %rd60;
	ld.global.f32 	%f58, [%rd61];
	add.f32 	%f59, %f57, %f58;
	ld.global.f32 	%f60, [%rd49];
	add.f32 	%f61, %f59, %f60;
	add.s32 	%r61, %r92, 9;
	mul.wide.u32 	%rd62, %r61, 4;
	add.s64 	%rd63, %rd2, %rd62;
	ld.global.f32 	%f62, [%rd63];
	add.f32 	%f63, %f61, %f62;
	mul.f32 	%f64, %f63, 0f3E800000;
	add.s64 	%rd64, %rd1, %rd55;
	st.global.f32 	[%rd64], %f64;
	add.s32 	%r94, %r94, 8;
	add.s32 	%r93, %r93, 8;
	add.s32 	%r91, %r91, 8;
	add.s32 	%r90, %r90, 8;
	setp.ne.s32 	%p8, %r94, 0;
	mov.u32 	%r92, %r16;
	@%p8 bra 	$L__BB0_4;
	add.s32 	%r96, %r93, -3;
$L__BB0_6:
	setp.eq.s32 	%p9, %r7, 0;
	@%p9 bra 	$L__BB0_14;
	and.b32  	%r23, %r6, 3;
	setp.lt.u32 	%p10, %r7, 4;
	@%p10 bra 	$L__BB0_9;
	add.s32 	%r62, %r96, %r2;
	mul.wide.u32 	%rd65, %r62, 4;
	add.s64 	%rd66, %rd2, %rd65;
	ld.global.f32 	%f65, [%rd66];
	add.s32 	%r63, %r96, %r3;
	mul.wide.u32 	%rd67, %r63, 4;
	add.s64 	%rd68, %rd2, %rd67;
	ld.global.f32 	%f66, [%rd68];
	add.f32 	%f67, %f65, %f66;
	add.s32 	%r64, %r5, %r96;
	mul.wide.u32 	%rd69, %r64, 4;
	add.s64 	%rd70, %rd2, %rd69;
	ld.global.f32 	%f68, [%rd70];
	add.f32 	%f69, %f67, %f68;
	add.s32 	%r65, %r4, %r96;
	add.s32 	%r66, %r65, 1;
	mul.wide.u32 	%rd71, %r66, 4;
	add.s64 	%rd72, %rd2, %rd71;
	ld.global.f32 	%f70, [%rd72];
	add.f32 	%f71, %f69, %f70;
	mul.f32 	%f72, %f71, 0f3E800000;
	mul.wide.u32 	%rd73, %r65, 4;
	add.s64 	%rd74, %rd1, %rd73;
	st.global.f32 	[%rd74], %f72;
	add.s32 	%r67, %r62, 1;
	mul.wide.u32 	%rd75, %r67, 4;
	add.s64 	%rd76, %rd2, %rd75;
	ld.global.f32 	%f73, [%rd76];
	add.s32 	%r68, %r63, 1;
	mul.wide.u32 	%rd77, %r68, 4;
	add.s64 	%rd78, %rd2, %rd77;
	ld.global.f32 	%f74, [%rd78];
	add.f32 	%f75, %f73, %f74;
	add.s64 	%rd79, %rd2, %rd73;
	ld.global.f32 	%f76, [%rd79];
	add.f32 	%f77, %f75, %f76;
	add.s32 	%r69, %r65, 2;
	mul.wide.u32 	%rd80, %r69, 4;
	add.s64 	%rd81, %rd2, %rd80;
	ld.global.f32 	%f78, [%rd81];
	add.f32 	%f79, %f77, %f78;
	mul.f32 	%f80, %f79, 0f3E800000;
	add.s64 	%rd82, %rd1, %rd71;
	st.global.f32 	[%rd82], %f80;
	add.s32 	%r70, %r62, 2;
	mul.wide.u32 	%rd83, %r70, 4;
	add.s64 	%rd84, %rd2, %rd83;
	ld.global.f32 	%f81, [%rd84];
	add.s32 	%r71, %r63, 2;
	mul.wide.u32 	%rd85, %r71, 4;
	add.s64 	%rd86, %rd2, %rd85;
	ld.global.f32 	%f82, [%rd86];
	add.f32 	%f83, %f81, %f82;
	ld.global.f32 	%f84, [%rd72];
	add.f32 	%f85, %f83, %f84;
	add.s32 	%r72, %r65, 3;
	mul.wide.u32 	%rd87, %r72, 4;
	add.s64 	%rd88, %rd2, %rd87;
	ld.global.f32 	%f86, [%rd88];
	add.f32 	%f87, %f85, %f86;
	mul.f32 	%f88, %f87, 0f3E800000;
	add.s64 	%rd89, %rd1, %rd80;
	st.global.f32 	[%rd89], %f88;
	add.s32 	%r73, %r62, 3;
	mul.wide.u32 	%rd90, %r73, 4;
	add.s64 	%rd91, %rd2, %rd90;
	ld.global.f32 	%f89, [%rd91];
	add.s32 	%r74, %r63, 3;
	mul.wide.u32 	%rd92, %r74, 4;
	add.s64 	%rd93, %rd2, %rd92;
	ld.global.f32 	%f90, [%rd93];
	add.f32 	%f91, %f89, %f90;
	ld.global.f32 	%f92, [%rd81];
	add.f32 	%f93, %f91, %f92;
	add.s32 	%r96, %r96, 4;
	add.s32 	%r75, %r65, 4;
	mul.wide.u32 	%rd94, %r75, 4;
	add.s64 	%rd95, %rd2, %rd94;
	ld.global.f32 	%f94, [%rd95];
	add.f32 	%f95, %f93, %f94;
	mul.f32 	%f96, %f95, 0f3E800000;
	add.s64 	%rd96, %rd1, %rd87;
	st.global.f32 	[%rd96], %f96;
$L__BB0_9:
	setp.eq.s32 	%p11, %r23, 0;
	@%p11 bra 	$L__BB0_14;
	setp.eq.s32 	%p12, %r23, 1;
	@%p12 bra 	$L__BB0_12;
	add.s32 	%r76, %r96, %r2;
	mul.wide.u32 	%rd97, %r76, 4;
	add.s64 	%rd98, %rd2, %rd97;
	ld.global.f32 	%f97, [%rd98];
	add.s32 	%r77, %r96, %r3;
	mul.wide.u32 	%rd99, %r77, 4;
	add.s64 	%rd100, %rd2, %rd99;
	ld.global.f32 	%f98, [%rd100];
	add.f32 	%f99, %f97, %f98;
	add.s32 	%r78, %r5, %r96;
	mul.wide.u32 	%rd101, %r78, 4;
	add.s64 	%rd102, %rd2, %rd101;
	ld.global.f32 	%f100, [%rd102];
	add.f32 	%f101, %f99, %f100;
	add.s32 	%r79, %r4, %r96;
	add.s32 	%r80, %r79, 1;
	mul.wide.u32 	%rd103, %r80, 4;
	add.s64 	%rd104, %rd2, %rd103;
	ld.global.f32 	%f102, [%rd104];
	add.f32 	%f103, %f101, %f102;
	mul.f32 	%f104, %f103, 0f3E800000;
	mul.wide.u32 	%rd105, %r79, 4;
	add.s64 	%rd106, %rd1, %rd105;
	st.global.f32 	[%rd106], %f104;
	add.s32 	%r81, %r76, 1;
	mul.wide.u32 	%rd107, %r81, 4;
	add.s64 	%rd108, %rd2, %rd107;
	ld.global.f32 	%f105, [%rd108];
	add.s32 	%r82, %r77, 1;
	mul.wide.u32 	%rd109, %r82, 4;
	add.s64 	%rd110, %rd2, %rd109;
	ld.global.f32 	%f106, [%rd110];
	add.f32 	%f107, %f105, %f106;
	add.s64 	%rd111, %rd2, %rd105;
	ld.global.f32 	%f108, [%rd111];
	add.f32 	%f109, %f107, %f108;
	add.s32 	%r96, %r96, 2;
	add.s32 	%r83, %r79, 2;
	mul.wide.u32 	%rd112, %r83, 4;
	add.s64 	%rd113, %rd2, %rd112;
	ld.global.f32 	%f110, [%rd113];
	add.f32 	%f111, %f109, %f110;
	mul.f32 	%f112, %f111, 0f3E800000;
	add.s64 	%rd114, %rd1, %rd103;
	st.global.f32 	[%rd114], %f112;
$L__BB0_12:
	and.b32  	%r84, %r28, 1;
	setp.eq.b32 	%p13, %r84, 1;
	not.pred 	%p14, %p13;
	@%p14 bra 	$L__BB0_14;
	add.s32 	%r85, %r96, %r2;
	mul.wide.u32 	%rd115, %r85, 4;
	add.s64 	%rd116, %rd2, %rd115;
	ld.global.f32 	%f113, [%rd116];
	add.s32 	%r86, %r96, %r3;
	mul.wide.u32 	%rd117, %r86, 4;
	add.s64 	%rd118, %rd2, %rd117;
	ld.global.f32 	%f114, [%rd118];
	add.f32 	%f115, %f113, %f114;
	add.s32 	%r87, %r5, %r96;
	mul.wide.u32 	%rd119, %r87, 4;
	add.s64 	%rd120, %rd2, %rd119;
	ld.global.f32 	%f116, [%rd120];
	add.f32 	%f117, %f115, %f116;
	add.s32 	%r88, %r4, %r96;
	add.s32 	%r89, %r88, 1;
	mul.wide.u32 	%rd121, %r89, 4;
	add.s64 	%rd122, %rd2, %rd121;
	ld.global.f32 	%f118, [%rd122];
	add.f32 	%f119, %f117, %f118;
	mul.f32 	%f120, %f119, 0f3E800000;
	mul.wide.u32 	%rd123, %r88, 4;
	add.s64 	%rd124, %rd1, %rd123;
	st.global.f32 	[%rd124], %f120;
$L__BB0_14:
	ret;

}


// ===== COMPILED SASS (sm_100) =====

	.target	sm_100

	.elftype	@"ET_EXEC"


//--------------------- .note.nv.tkinfo           --------------------------
	.section	.note.nv.tkinfo,"",@"SHT_NOTE"
	.sectionflags	@"SHF_NOTE_NV_TKINFO"
	.tkinfo
        /*0018*/ 	.word	0x00000002
        /*0030*/ 	.string	""
        /*0030*/ 	.string	"ptxas"
        /*0030*/ 	.string	"Cuda compilation tools, release 13.0, V13.0.88"
        /*0030*/ 	.string	"Build cuda_13.0.r13.0/compiler.36424714_0"
        /*0030*/ 	.string	"-arch sm_100 -m 64 "



//--------------------- .note.nv.cuinfo           --------------------------
	.section	.note.nv.cuinfo,"",@"SHT_NOTE"
	.sectionflags	@"SHF_NOTE_NV_CUINFO"
        /*0018*/ 	.short	0x0002
        /*001a*/ 	.short	0x0064
        /*001c*/ 	.short	0x0082
	.zero		2


//--------------------- .nv.info                  --------------------------
	.section	.nv.info,"",@"SHT_CUDA_INFO"
	.align	4


	//----- nvinfo : EIATTR_REGCOUNT
	.align		4
        /*0000*/ 	.byte	0x04, 0x2f
        /*0002*/ 	.short	(.L_1 - .L_0)
	.align		4
.L_0:
        /*0004*/ 	.word	index@(_Z13CalculateHeatPfS_j)
        /*0008*/ 	.word	0x00000020


	//----- nvinfo : EIATTR_FRAME_SIZE
	.align		4
.L_1:
        /*000c*/ 	.byte	0x04, 0x11
        /*000e*/ 	.short	(.L_3 - .L_2)
	.align		4
.L_2:
        /*0010*/ 	.word	index@(_Z13CalculateHeatPfS_j)
        /*0014*/ 	.word	0x00000000


	//----- nvinfo : EIATTR_MIN_STACK_SIZE
	.align		4
.L_3:
        /*0018*/ 	.byte	0x04, 0x12
        /*001a*/ 	.short	(.L_5 - .L_4)
	.align		4
.L_4:
        /*001c*/ 	.word	index@(_Z13CalculateHeatPfS_j)
        /*0020*/ 	.word	0x00000000
.L_5:


//--------------------- .nv.compat                --------------------------
	.section	.nv.compat,"",@"SHT_CUDA_COMPAT_INFO"
	.align	4
        /*0000*/ 	.byte	0x02, 0x09, 0x00, 0x00, 0x02, 0x02, 0x01, 0x00, 0x02, 0x05, 0x05, 0x00, 0x03, 0x07, 0x01, 0x01
        /*0010*/ 	.byte	0x02, 0x03, 0x00, 0x00, 0x02, 0x06, 0x01, 0x00, 0x04, 0x0b, 0x08, 0x00, 0x09, 0x00, 0x00, 0x00
        /*0020*/ 	.byte	0x00, 0x00, 0x00, 0x00


//--------------------- .nv.info._Z13CalculateHeatPfS_j --------------------------
	.section	.nv.info._Z13CalculateHeatPfS_j,"",@"SHT_CUDA_INFO"
	.sectionflags	@""
	.align	4


	//----- nvinfo : EIATTR_CUDA_API_VERSION
	.align		4
        /*0000*/ 	.byte	0x04, 0x37
        /*0002*/ 	.short	(.L_7 - .L_6)
.L_6:
        /*0004*/ 	.word	0x00000082


	//----- nvinfo : EIATTR_KPARAM_INFO
	.align		4
.L_7:
        /*0008*/ 	.byte	0x04, 0x17
        /*000a*/ 	.short	(.L_9 - .L_8)
.L_8:
        /*000c*/ 	.word	0x00000000
        /*0010*/ 	.short	0x0002
        /*0012*/ 	.short	0x0010
        /*0014*/ 	.byte	0x00, 0xf0, 0x11, 0x00


	//----- nvinfo : EIATTR_KPARAM_INFO
	.align		4
.L_9:
        /*0018*/ 	.byte	0x04, 0x17
        /*001a*/ 	.short	(.L_11 - .L_10)
.L_10:
        /*001c*/ 	.word	0x00000000
        /*0020*/ 	.short	0x0001
        /*0022*/ 	.short	0x0008
        /*0024*/ 	.byte	0x00, 0xf5, 0x21, 0x00


	//----- nvinfo : EIATTR_KPARAM_INFO
	.align		4
.L_11:
        /*0028*/ 	.byte	0x04, 0x17
        /*002a*/ 	.short	(.L_13 - .L_12)
.L_12:
        /*002c*/ 	.word	0x00000000
        /*0030*/ 	.short	0x0000
        /*0032*/ 	.short	0x0000
        /*0034*/ 	.byte	0x00, 0xf5, 0x21, 0x00


	//----- nvinfo : EIATTR_SPARSE_MMA_MASK
	.align		4
.L_13:
        /*0038*/ 	.byte	0x03, 0x50
        /*003a*/ 	.short	0x0000


	//----- nvinfo : EIATTR_MAXREG_COUNT
	.align		4
        /*003c*/ 	.byte	0x03, 0x1b
        /*003e*/ 	.short	0x00ff


	//----- nvinfo : EIATTR_MERCURY_ISA_VERSION
	.align		4
        /*0040*/ 	.byte	0x03, 0x5f
        /*0042*/ 	.short	0x0101


	//----- nvinfo : EIATTR_VRC_CTA_INIT_COUNT
	.align		4
        /*0044*/ 	.byte	0x02, 0x4a
	.zero		1
	.zero		1


	//----- nvinfo : EIATTR_EXIT_INSTR_OFFSETS
	.align		4
        /*0048*/ 	.byte	0x04, 0x1c
        /*004a*/ 	.short	(.L_15 - .L_14)


	//   ....[0]....
.L_14:
        /*004c*/ 	.word	0x00000080


	//   ....[1]....
        /*0050*/ 	.word	0x000000d0


	//   ....[2]....
        /*0054*/ 	.word	0x00000ac0


	//   ....[3]....
        /*0058*/ 	.word	0x00000f80


	//   ....[4]....
        /*005c*/ 	.word	0x00001240


	//   ....[5]....
        /*0060*/ 	.word	0x000013a0


	//----- nvinfo : EIATTR_CBANK_PARAM_SIZE
	.align		4
.L_15:
        /*0064*/ 	.byte	0x03, 0x19
        /*0066*/ 	.short	0x0014


	//----- nvinfo : EIATTR_PARAM_CBANK
	.align		4
        /*0068*/ 	.byte	0x04, 0x0a
        /*006a*/ 	.short	(.L_17 - .L_16)
	.align		4
.L_16:
        /*006c*/ 	.word	index@(.nv.constant0._Z13CalculateHeatPfS_j)
        /*0070*/ 	.short	0x0380
        /*0072*/ 	.short	0x0014


	//----- nvinfo : EIATTR_SW_WAR
	.align		4
.L_17:
        /*0074*/ 	.byte	0x04, 0x36
        /*0076*/ 	.short	(.L_19 - .L_18)
.L_18:
        /*0078*/ 	.word	0x00000008
.L_19:


//--------------------- .nv.callgraph             --------------------------
	.section	.nv.callgraph,"",@"SHT_CUDA_CALLGRAPH"
	.align	4
	.sectionentsize	8
	.align		4
        /*0000*/ 	.word	0x00000000
	.align		4
        /*0004*/ 	.word	0xffffffff
	.align		4
        /*0008*/ 	.word	0x00000000
	.align		4
        /*000c*/ 	.word	0xfffffffe
	.align		4
        /*0010*/ 	.word	0x00000000
	.align		4
        /*0014*/ 	.word	0xfffffffd
	.align		4
        /*0018*/ 	.word	0x00000000
	.align		4
        /*001c*/ 	.word	0xfffffffc


//--------------------- .text._Z13CalculateHeatPfS_j --------------------------
	.section	.text._Z13CalculateHeatPfS_j,"ax",@progbits
	.align	128
        .global         _Z13CalculateHeatPfS_j
        .type           _Z13CalculateHeatPfS_j,@function
        .size           _Z13CalculateHeatPfS_j,(.L_x_5 - _Z13CalculateHeatPfS_j)
        .other          _Z13CalculateHeatPfS_j,@"STO_CUDA_ENTRY STV_DEFAULT"
_Z13CalculateHeatPfS_j:
.text._Z13CalculateHeatPfS_j:
[----:B------:R-:W-:Y:S01]  /*0000*/  LDC R1, c[0x0][0x37c] ;  /* 0x0000df00ff017b82 */ /* 0x000fe20000000800 */
[----:B------:R-:W0:Y:S07]  /*0010*/  S2R R3, SR_TID.X ;  /* 0x0000000000037919 */ /* 0x000e2e0000002100 */
[----:B------:R-:W0:Y:S08]  /*0020*/  S2UR UR4, SR_CTAID.X ;  /* 0x00000000000479c3 */ /* 0x000e300000002500 */
[----:B------:R-:W0:Y:S08]  /*0030*/  LDC R2, c[0x0][0x360] ;  /* 0x0000d800ff027b82 */ /* 0x000e300000000800 */
[----:B------:R-:W1:Y:S01]  /*0040*/  LDC R0, c[0x0][0x390] ;  /* 0x0000e400ff007b82 */ /* 0x000e620000000800 */
[----:B0-----:R-:W-:-:S02]  /*0050*/  IMAD R2, R2, UR4, R3 ;  /* 0x0000000402027c24 */ /* 0x001fc4000f8e0203 */
[----:B-1----:R-:W-:-:S05]  /*0060*/  IMAD R3, R0, R0, RZ ;  /* 0x0000000000037224 */ /* 0x002fca00078e02ff */
[----:B------:R-:W-:-:S13]  /*0070*/  ISETP.GE.U32.AND P0, PT, R2, R3, PT ;  /* 0x000000030200720c */ /* 0x000fda0003f06070 */
[----:B------:R-:W-:Y:S05]  /*0080*/  @P0 EXIT ;  /* 0x000000000000094d */ /* 0x000fea0003800000 */
[----:B------:R-:W-:-:S04]  /*0090*/  IADD3 R3, PT, PT, R0, -0x1, RZ ;  /* 0xffffffff00037810 */ /* 0x000fc80007ffe0ff */
[----:B------:R-:W-:-:S04]  /*00a0*/  ISETP.GE.U32.AND P0, PT, R2, R3, PT ;  /* 0x000000030200720c */ /* 0x000fc80003f06070 */
[----:B------:R-:W-:-:S04]  /*00b0*/  ISETP.LT.OR P0, PT, R2, 0x1, P0 ;  /* 0x000000010200780c */ /* 0x000fc80000701670 */
[----:B------:R-:W-:-:S13]  /*00c0*/  ISETP.LT.U32.OR P0, PT, R3, 0x2, P0 ;  /* 0x000000020300780c */ /* 0x000fda0000701470 */
[----:B------:R-:W-:Y:S05]  /*00d0*/  @P0 EXIT ;  /* 0x000000000000094d */ /* 0x000fea0003800000 */
[----:B------:R-:W-:Y:S01]  /*00e0*/  IADD3 R3, PT, PT, R2, -0x1, RZ ;  /* 0xffffffff02037810 */ /* 0x000fe20007ffe0ff */
[----:B------:R-:W0:Y:S01]  /*00f0*/  LDCU.64 UR6, c[0x0][0x358] ;  /* 0x00006b00ff0677ac */ /* 0x000e220008000a00 */
[----:B------:R-:W-:-:S03]  /*0100*/  IADD3 R2, PT, PT, R0, -0x3, RZ ;  /* 0xfffffffd00027810 */ /* 0x000fc60007ffe0ff */
[-C--:B------:R-:W-:Y:S01]  /*0110*/  IMAD R3, R3, R0.reuse, RZ ;  /* 0x0000000003037224 */ /* 0x080fe200078e02ff */
[----:B------:R-:W-:Y:S01]  /*0120*/  ISETP.GE.U32.AND P0, PT, R2, 0x7, PT ;  /* 0x000000070200780c */ /* 0x000fe20003f06070 */
[----:B------:R-:W-:Y:S01]  /*0130*/  UMOV UR4, 0x1 ;  /* 0x0000000100047882 */ /* 0x000fe20000000000 */
[C---:B------:R-:W-:Y:S02]  /*0140*/  IADD3 R2, PT, PT, R0.reuse, -0x2, RZ ;  /* 0xfffffffe00027810 */ /* 0x040fe40007ffe0ff */
[----:B------:R-:W-:Y:S02]  /*0150*/  LEA R5, R0, R3, 0x1 ;  /* 0x0000000300057211 */ /* 0x000fe400078e08ff */
[----:B------:R-:W-:Y:S02]  /*0160*/  LOP3.LUT R6, R2, 0x7, RZ, 0xc0, !PT ;  /* 0x0000000702067812 */ /* 0x000fe400078ec0ff */
[----:B------:R-:W-:-:S04]  /*0170*/  IADD3 R4, PT, PT, R5, -R0, RZ ;  /* 0x8000000005047210 */ /* 0x000fc80007ffe0ff */
[----:B------:R-:W-:Y:S01]  /*0180*/  IADD3 R7, PT, PT, R4, -0x1, RZ ;  /* 0xffffffff04077810 */ /* 0x000fe20007ffe0ff */
[----:B0-----:R-:W-:Y:S06]  /*0190*/  @!P0 BRA `(.L_x_0) ;  /* 0x0000000800448947 */ /* 0x001fec0003800000 */
[----:B------:R-:W-:Y:S01]  /*01a0*/  LOP3.LUT R24, R2, 0xfffffff8, RZ, 0xc0, !PT ;  /* 0xfffffff802187812 */ /* 0x000fe200078ec0ff */
[----:B------:R-:W-:Y:S01]  /*01b0*/  UMOV UR4, 0x4 ;  /* 0x0000000400047882 */ /* 0x000fe20000000000 */
[----:B------:R-:W-:Y:S02]  /*01c0*/  IADD3 R9, PT, PT, R5, 0x8, RZ ;  /* 0x0000000805097810 */ /* 0x000fe40007ffe0ff */
[----:B------:R-:W-:Y:S02]  /*01d0*/  IADD3 R8, PT, PT, R3, 0x8, RZ ;  /* 0x0000000803087810 */ /* 0x000fe40007ffe0ff */
[----:B------:R-:W-:Y:S02]  /*01e0*/  MOV R25, R4 ;  /* 0x0000000400197202 */ /* 0x000fe40000000f00 */
[----:B------:R-:W-:-:S07]  /*01f0*/  IADD3 R24, PT, PT, -R24, RZ, RZ ;  /* 0x000000ff18187210 */ /* 0x000fce0007ffe1ff */
.L_x_1:
[----:B0-----:R-:W0:Y:S01]  /*0200*/  LDC.64 R10, c[0x0][0x380] ;  /* 0x0000e000ff0a7b82 */ /* 0x001e220000000a00 */
[----:B------:R-:W-:Y:S02]  /*0210*/  IADD3 R19, PT, PT, R8, -0x7, RZ ;  /* 0xfffffff908137810 */ /* 0x000fe40007ffe0ff */
[----:B------:R-:W-:Y:S02]  /*0220*/  IADD3 R17, PT, PT, R9, -0x7, RZ ;  /* 0xfffffff909117810 */ /* 0x000fe40007ffe0ff */
[----:B------:R-:W-:-:S03]  /*0230*/  IADD3 R29, PT, PT, R25, 0x2, RZ ;  /* 0x00000002191d7810 */ /* 0x000fc60007ffe0ff */
[----:B------:R-:W1:Y:S01]  /*0240*/  LDC.64 R12, c[0x0][0x388] ;  /* 0x0000e200ff0c7b82 */ /* 0x000e620000000a00 */
[----:B0-----:R-:W-:-:S04]  /*0250*/  IMAD.WIDE.U32 R18, R19, 0x4, R10 ;  /* 0x0000000413127825 */ /* 0x001fc800078e000a */
[--C-:B------:R-:W-:Y:S02]  /*0260*/  IMAD.WIDE.U32 R16, R17, 0x4, R10.reuse ;  /* 0x0000000411107825 */ /* 0x100fe400078e000a */
[----:B------:R-:W2:Y:S02]  /*0270*/  LDG.E R18, desc[UR6][R18.64] ;  /* 0x0000000612127981 */ /* 0x000ea4000c1e1900 */
[--C-:B------:R-:W-:Y:S02]  /*0280*/  IMAD.WIDE.U32 R14, R25, 0x4, R10.reuse ;  /* 0x00000004190e7825 */ /* 0x100fe400078e000a */
[----:B------:R0:W2:Y:S02]  /*0290*/  LDG.E R17, desc[UR6][R16.64] ;  /* 0x0000000610117981 */ /* 0x0000a4000c1e1900 */
[----:B------:R-:W-:Y:S02]  /*02a0*/  IMAD.WIDE.U32 R20, R29, 0x4, R10 ;  /* 0x000000041d147825 */ /* 0x000fe400078e000a */
[----:B------:R-:W3:Y:S04]  /*02b0*/  LDG.E R15, desc[UR6][R14.64] ;  /* 0x000000060e0f7981 */ /* 0x000ee8000c1e1900 */
[----:B------:R-:W4:Y:S01]  /*02c0*/  LDG.E R27, desc[UR6][R20.64] ;  /* 0x00000006141b7981 */ /* 0x000f22000c1e1900 */
[----:B------:R-:W-:-:S02]  /*02d0*/  IADD3 R23, PT, PT, R25, 0x1, RZ ;  /* 0x0000000119177810 */ /* 0x000fc40007ffe0ff */
[----:B0-----:R-:W-:Y:S02]  /*02e0*/  IADD3 R16, PT, PT, R9, -0x6, RZ ;  /* 0xfffffffa09107810 */ /* 0x001fe40007ffe0ff */
[----:B------:R-:W-:Y:S01]  /*02f0*/  IADD3 R28, PT, PT, R25, 0x3, RZ ;  /* 0x00000003191c7810 */ /* 0x000fe20007ffe0ff */
[----:B--2---:R-:W-:Y:S01]  /*0300*/  FADD R22, R18, R17 ;  /* 0x0000001112167221 */ /* 0x004fe20000000000 */
[----:B------:R-:W-:-:S03]  /*0310*/  IADD3 R17, PT, PT, R8, -0x6, RZ ;  /* 0xfffffffa08117810 */ /* 0x000fc60007ffe0ff */
[----:B---3--:R-:W-:-:S04]  /*0320*/  FADD R22, R22, R15 ;  /* 0x0000000f16167221 */ /* 0x008fc80000000000 */
[----:B----4-:R-:W-:Y:S01]  /*0330*/  FADD R22, R22, R27 ;  /* 0x0000001b16167221 */ /* 0x010fe20000000000 */
[----:B-1----:R-:W-:-:S04]  /*0340*/  IMAD.WIDE.U32 R26, R23, 0x4, R12 ;  /* 0x00000004171a7825 */ /* 0x002fc800078e000c */
[----:B------:R-:W-:-:S05]  /*0350*/  FMUL R19, R22, 0.25 ;  /* 0x3e80000016137820 */ /* 0x000fca0000400000 */
[----:B------:R0:W-:Y:S01]  /*0360*/  STG.E desc[UR6][R26.64], R19 ;  /* 0x000000131a007986 */ /* 0x0001e2000c101906 */
[----:B------:R-:W-:-:S04]  /*0370*/  IMAD.WIDE.U32 R14, R23, 0x4, R10 ;  /* 0x00000004170e7825 */ /* 0x000fc800078e000a */
[--C-:B0-----:R-:W-:Y:S02]  /*0380*/  IMAD.WIDE.U32 R18, R17, 0x4, R10.reuse ;  /* 0x0000000411127825 */ /* 0x101fe400078e000a */
[----:B------:R-:W2:Y:S02]  /*0390*/  LDG.E R14, desc[UR6][R14.64] ;  /* 0x000000060e0e7981 */ /* 0x000ea4000c1e1900 */
[--C-:B------:R-:W-:Y:S02]  /*03a0*/  IMAD.WIDE.U32 R16, R16, 0x4, R10.reuse ;  /* 0x0000000410107825 */ /* 0x100fe400078e000a */
[----:B------:R0:W3:Y:S04]  /*03b0*/  LDG.E R18, desc[UR6][R18.64] ;  /* 0x0000000612127981 */ /* 0x0000e8000c1e1900 */
[----:B------:R-:W3:Y:S01]  /*03c0*/  LDG.E R17, desc[UR6][R16.64] ;  /* 0x0000000610117981 */ /* 0x000ee2000c1e1900 */
[----:B------:R-:W-:-:S05]  /*03d0*/  IMAD.WIDE.U32 R22, R28, 0x4, R10 ;  /* 0x000000041c167825 */ /* 0x000fca00078e000a */
[----:B------:R-:W4:Y:S01]  /*03e0*/  LDG.E R15, desc[UR6][R22.64] ;  /* 0x00000006160f7981 */ /* 0x000f22000c1e1900 */
[----:B0-----:R-:W-:Y:S01]  /*03f0*/  IADD3 R19, PT, PT, R8, -0x5, RZ ;  /* 0xfffffffb08137810 */ /* 0x001fe20007ffe0ff */
[----:B---3--:R-:W-:-:S04]  /*0400*/  FADD R17, R18, R17 ;  /* 0x0000001112117221 */ /* 0x008fc80000000000 */
[----:B--2---:R-:W-:Y:S01]  /*0410*/  FADD R26, R17, R14 ;  /* 0x0000000e111a7221 */ /* 0x004fe20000000000 */
[----:B------:R-:W-:-:S03]  /*0420*/  IADD3 R18, PT, PT, R9, -0x5, RZ ;  /* 0xfffffffb09127810 */ /* 0x000fc60007ffe0ff */
[----:B----4-:R-:W-:Y:S01]  /*0430*/  FADD R15, R26, R15 ;  /* 0x0000000f1a0f7221 */ /* 0x010fe20000000000 */
[----:B------:R-:W-:-:S04]  /*0440*/  IMAD.WIDE.U32 R26, R29, 0x4, R12 ;  /* 0x000000041d1a7825 */ /* 0x000fc800078e000c */
[----:B------:R-:W-:Y:S01]  /*0450*/  FMUL R29, R15, 0.25 ;  /* 0x3e8000000f1d7820 */ /* 0x000fe20000400000 */
[----:B------:R-:W-:-:S04]  /*0460*/  IMAD.WIDE.U32 R16, R19, 0x4, R10 ;  /* 0x0000000413107825 */ /* 0x000fc800078e000a */
[----:B------:R-:W-:Y:S01]  /*0470*/  IMAD.WIDE.U32 R14, R18, 0x4, R10 ;  /* 0x00000004120e7825 */ /* 0x000fe200078e000a */
[----:B------:R0:W-:Y:S04]  /*0480*/  STG.E desc[UR6][R26.64], R29 ;  /* 0x0000001d1a007986 */ /* 0x0001e8000c101906 */
[----:B------:R1:W2:Y:S04]  /*0490*/  LDG.E R16, desc[UR6][R16.64] ;  /* 0x0000000610107981 */ /* 0x0002a8000c1e1900 */
[----:B------:R-:W2:Y:S01]  /*04a0*/  LDG.E R15, desc[UR6][R14.64] ;  /* 0x000000060e0f7981 */ /* 0x000ea2000c1e1900 */
[----:B0-----:R-:W-:-:S03]  /*04b0*/  IADD3 R29, PT, PT, R25, 0x4, RZ ;  /* 0x00000004191d7810 */ /* 0x001fc60007ffe0ff */
[----:B------:R-:W3:Y:S02]  /*04c0*/  LDG.E R20, desc[UR6][R20.64] ;  /* 0x0000000614147981 */ /* 0x000ee4000c1e1900 */
[----:B------:R-:W-:-:S05]  /*04d0*/  IMAD.WIDE.U32 R18, R29, 0x4, R10 ;  /* 0x000000041d127825 */ /* 0x000fca00078e000a */
[----:B------:R-:W4:Y:S01]  /*04e0*/  LDG.E R14, desc[UR6][R18.64] ;  /* 0x00000006120e7981 */ /* 0x000f22000c1e1900 */
[----:B-1----:R-:W-:Y:S01]  /*04f0*/  IADD3 R17, PT, PT, R8, -0x4, RZ ;  /* 0xfffffffc08117810 */ /* 0x002fe20007ffe0ff */
[----:B------:R-:W-:-:S04]  /*0500*/  IMAD.WIDE.U32 R26, R28, 0x4, R12 ;  /* 0x000000041c1a7825 */ /* 0x000fc800078e000c */
[----:B--2---:R-:W-:-:S04]  /*0510*/  FADD R15, R16, R15 ;  /* 0x0000000f100f7221 */ /* 0x004fc80000000000 */
[----:B---3--:R-:W-:Y:S01]  /*0520*/  FADD R15, R15, R20 ;  /* 0x000000140f0f7221 */ /* 0x008fe20000000000 */
[----:B------:R-:W-:-:S04]  /*0530*/  IMAD.WIDE.U32 R16, R17, 0x4, R10 ;  /* 0x0000000411107825 */ /* 0x000fc800078e000a */
[----:B----4-:R-:W-:Y:S01]  /*0540*/  FADD R14, R15, R14 ;  /* 0x0000000e0f0e7221 */ /* 0x010fe20000000000 */
[----:B------:R-:W-:-:S03]  /*0550*/  IADD3 R15, PT, PT, R9, -0x4, RZ ;  /* 0xfffffffc090f7810 */ /* 0x000fc60007ffe0ff */
[----:B------:R-:W-:Y:S02]  /*0560*/  FMUL R28, R14, 0.25 ;  /* 0x3e8000000e1c7820 */ /* 0x000fe40000400000 */
[----:B------:R-:W-:-:S03]  /*0570*/  IMAD.WIDE.U32 R14, R15, 0x4, R10 ;  /* 0x000000040f0e7825 */ /* 0x000fc600078e000a */
[----:B------:R0:W-:Y:S04]  /*0580*/  STG.E desc[UR6][R26.64], R28 ;  /* 0x0000001c1a007986 */ /* 0x0001e8000c101906 */
[----:B------:R1:W2:Y:S04]  /*0590*/  LDG.E R16, desc[UR6][R16.64] ;  /* 0x0000000610107981 */ /* 0x0002a8000c1e1900 */
[----:B------:R-:W2:Y:S01]  /*05a0*/  LDG.E R15, desc[UR6][R14.64] ;  /* 0x000000060e0f7981 */ /* 0x000ea2000c1e1900 */
[----:B0-----:R-:W-:-:S03]  /*05b0*/  IADD3 R27, PT, PT, R25, 0x5, RZ ;  /* 0x00000005191b7810 */ /* 0x001fc60007ffe0ff */
[----:B------:R0:W3:Y:S02]  /*05c0*/  LDG.E R22, desc[UR6][R22.64] ;  /* 0x0000000616167981 */ /* 0x0000e4000c1e1900 */
[----:B------:R-:W-:-:S05]  /*05d0*/  IMAD.WIDE.U32 R20, R27, 0x4, R10 ;  /* 0x000000041b147825 */ /* 0x000fca00078e000a */
[----:B------:R-:W4:Y:S01]  /*05e0*/  LDG.E R14, desc[UR6][R20.64] ;  /* 0x00000006140e7981 */ /* 0x000f22000c1e1900 */
[----:B-1----:R-:W-:Y:S01]  /*05f0*/  IADD3 R17, PT, PT, R8, -0x3, RZ ;  /* 0xfffffffd08117810 */ /* 0x002fe20007ffe0ff */
[----:B------:R-:W-:Y:S01]  /*0600*/  IMAD.WIDE.U32 R28, R29, 0x4, R12 ;  /* 0x000000041d1c7825 */ /* 0x000fe200078e000c */
[----:B0-----:R-:W-:-:S03]  /*0610*/  IADD3 R23, PT, PT, R25, 0x6, RZ ;  /* 0x0000000619177810 */ /* 0x001fc60007ffe0ff */
        /* <DEDUP_REMOVED lines=8> */
[----:B------:R-:W2:Y:S04]  /*06a0*/  LDG.E R16, desc[UR6][R16.64] ;  /* 0x0000000610107981 */ /* 0x000ea8000c1e1900 */
[----:B------:R-:W2:Y:S01]  /*06b0*/  LDG.E R15, desc[UR6][R14.64] ;  /* 0x000000060e0f7981 */ /* 0x000ea2000c1e1900 */
[----:B0-----:R-:W-:-:S03]  /*06c0*/  IMAD.WIDE.U32 R28, R23, 0x4, R10 ;  /* 0x00000004171c7825 */ /* 0x001fc600078e000a */
[----:B------:R-:W3:Y:S04]  /*06d0*/  LDG.E R19, desc[UR6][R18.64] ;  /* 0x0000000612137981 */ /* 0x000ee8000c1e1900 */
[----:B------:R-:W4:Y:S01]  /*06e0*/  LDG.E R17, desc[UR6][R28.64] ;  /* 0x000000061c117981 */ /* 0x000f22000c1e1900 */
[----:B------:R-:W-:-:S04]  /*06f0*/  IMAD.WIDE.U32 R26, R27, 0x4, R12 ;  /* 0x000000041b1a7825 */ /* 0x000fc800078e000c */
[----:B--2---:R-:W-:-:S04]  /*0700*/  FADD R22, R16, R15 ;  /* 0x0000000f10167221 */ /* 0x004fc80000000000 */
[----:B---3--:R-:W-:Y:S01]  /*0710*/  FADD R22, R22, R19 ;  /* 0x0000001316167221 */ /* 0x008fe20000000000 */
[----:B------:R-:W-:-:S03]  /*0720*/  IADD3 R19, PT, PT, R8, -0x2, RZ ;  /* 0xfffffffe08137810 */ /* 0x000fc60007ffe0ff */
[----:B----4-:R-:W-:Y:S01]  /*0730*/  FADD R22, R22, R17 ;  /* 0x0000001116167221 */ /* 0x010fe20000000000 */
[----:B------:R-:W-:Y:S01]  /*0740*/  IADD3 R17, PT, PT, R9, -0x2, RZ ;  /* 0xfffffffe09117810 */ /* 0x000fe20007ffe0ff */
[----:B------:R-:W-:-:S04]  /*0750*/  IMAD.WIDE.U32 R18, R19, 0x4, R10 ;  /* 0x0000000413127825 */ /* 0x000fc800078e000a */
[----:B------:R-:W-:Y:S01]  /*0760*/  FMUL R22, R22, 0.25 ;  /* 0x3e80000016167820 */ /* 0x000fe20000400000 */
[----:B------:R-:W-:-:S04]  /*0770*/  IMAD.WIDE.U32 R16, R17, 0x4, R10 ;  /* 0x0000000411107825 */ /* 0x000fc800078e000a */
[----:B------:R0:W-:Y:S04]  /*0780*/  STG.E desc[UR6][R26.64], R22 ;  /* 0x000000161a007986 */ /* 0x0001e8000c101906 */
[----:B------:R-:W2:Y:S04]  /*0790*/  LDG.E R18, desc[UR6][R18.64] ;  /* 0x0000000612127981 */ /* 0x000ea8000c1e1900 */
[----:B------:R-:W2:Y:S01]  /*07a0*/  LDG.E R17, desc[UR6][R16.64] ;  /* 0x0000000610117981 */ /* 0x000ea2000c1e1900 */
[----:B0-----:R-:W-:-:S03]  /*07b0*/  IADD3 R26, PT, PT, R25, 0x7, RZ ;  /* 0x00000007191a7810 */ /* 0x001fc60007ffe0ff */
[----:B------:R-:W3:Y:S02]  /*07c0*/  LDG.E R20, desc[UR6][R20.64] ;  /* 0x0000000614147981 */ /* 0x000ee4000c1e1900 */
[----:B------:R-:W-:-:S05]  /*07d0*/  IMAD.WIDE.U32 R14, R26, 0x4, R10 ;  /* 0x000000041a0e7825 */ /* 0x000fca00078e000a */
[----:B------:R-:W4:Y:S01]  /*07e0*/  LDG.E R16, desc[UR6][R14.64] ;  /* 0x000000060e107981 */ /* 0x000f22000c1e1900 */
[----:B------:R-:W-:Y:S01]  /*07f0*/  IADD3 R27, PT, PT, R8, -0x1, RZ ;  /* 0xffffffff081b7810 */ /* 0x000fe20007ffe0ff */
[----:B--2---:R-:W-:-:S04]  /*0800*/  FADD R17, R18, R17 ;  /* 0x0000001112117221 */ /* 0x004fc80000000000 */
[----:B---3--:R-:W-:Y:S01]  /*0810*/  FADD R17, R17, R20 ;  /* 0x0000001411117221 */ /* 0x008fe20000000000 */
[----:B------:R-:W-:-:S04]  /*0820*/  IMAD.WIDE.U32 R18, R23, 0x4, R12 ;  /* 0x0000000417127825 */ /* 0x000fc800078e000c */
[----:B----4-:R-:W-:-:S04]  /*0830*/  FADD R22, R17, R16 ;  /* 0x0000001011167221 */ /* 0x010fc80000000000 */
[----:B------:R-:W-:Y:S01]  /*0840*/  FMUL R23, R22, 0.25 ;  /* 0x3e80000016177820 */ /* 0x000fe20000400000 */
[----:B------:R-:W-:Y:S01]  /*0850*/  IADD3 R22, PT, PT, R9, -0x1, RZ ;  /* 0xffffffff09167810 */ /* 0x000fe20007ffe0ff */
[----:B------:R-:W-:-:S03]  /*0860*/  IMAD.WIDE.U32 R20, R27, 0x4, R10 ;  /* 0x000000041b147825 */ /* 0x000fc600078e000a */
[----:B------:R0:W-:Y:S01]  /*0870*/  STG.E desc[UR6][R18.64], R23 ;  /* 0x0000001712007986 */ /* 0x0001e2000c101906 */
[----:B------:R-:W-:-:S03]  /*0880*/  IADD3 R27, PT, PT, R25, 0x8, RZ ;  /* 0x00000008191b7810 */ /* 0x000fc60007ffe0ff */
[----:B------:R-:W2:Y:S01]  /*0890*/  LDG.E R20, desc[UR6][R20.64] ;  /* 0x0000000614147981 */ /* 0x000ea2000c1e1900 */
[----:B0-----:R-:W-:-:S03]  /*08a0*/  IMAD.WIDE.U32 R22, R22, 0x4, R10 ;  /* 0x0000000416167825 */ /* 0x001fc600078e000a */
[----:B------:R-:W3:Y:S01]  /*08b0*/  LDG.E R29, desc[UR6][R28.64] ;  /* 0x000000061c1d7981 */ /* 0x000ee2000c1e1900 */
[----:B------:R-:W-:-:S03]  /*08c0*/  IMAD.WIDE.U32 R16, R27, 0x4, R10 ;  /* 0x000000041b107825 */ /* 0x000fc600078e000a */
[----:B------:R0:W2:Y:S04]  /*08d0*/  LDG.E R22, desc[UR6][R22.64] ;  /* 0x0000000616167981 */ /* 0x0000a8000c1e1900 */
[----:B------:R-:W4:Y:S01]  /*08e0*/  LDG.E R17, desc[UR6][R16.64] ;  /* 0x0000000610117981 */ /* 0x000f22000c1e1900 */
[----:B0-----:R-:W-:Y:S01]  /*08f0*/  IADD3 R23, PT, PT, R25, 0x9, RZ ;  /* 0x0000000919177810 */ /* 0x001fe20007ffe0ff */
[----:B--2---:R-:W-:-:S04]  /*0900*/  FADD R20, R20, R22 ;  /* 0x0000001614147221 */ /* 0x004fc80000000000 */
[----:B---3--:R-:W-:-:S04]  /*0910*/  FADD R20, R20, R29 ;  /* 0x0000001d14147221 */ /* 0x008fc80000000000 */
[----:B----4-:R-:W-:Y:S01]  /*0920*/  FADD R18, R20, R17 ;  /* 0x0000001114127221 */ /* 0x010fe20000000000 */
[----:B------:R-:W-:-:S04]  /*0930*/  IMAD.WIDE.U32 R16, R26, 0x4, R12 ;  /* 0x000000041a107825 */ /* 0x000fc800078e000c */
[----:B------:R-:W-:Y:S01]  /*0940*/  FMUL R26, R18, 0.25 ;  /* 0x3e800000121a7820 */ /* 0x000fe20000400000 */
[----:B------:R-:W-:-:S04]  /*0950*/  IMAD.WIDE.U32 R18, R8, 0x4, R10 ;  /* 0x0000000408127825 */ /* 0x000fc800078e000a */
[--C-:B------:R-:W-:Y:S01]  /*0960*/  IMAD.WIDE.U32 R20, R9, 0x4, R10.reuse ;  /* 0x0000000409147825 */ /* 0x100fe200078e000a */
[----:B------:R0:W-:Y:S04]  /*0970*/  STG.E desc[UR6][R16.64], R26 ;  /* 0x0000001a10007986 */ /* 0x0001e8000c101906 */
[----:B------:R-:W2:Y:S01]  /*0980*/  LDG.E R18, desc[UR6][R18.64] ;  /* 0x0000000612127981 */ /* 0x000ea2000c1e1900 */
[----:B------:R-:W-:-:S03]  /*0990*/  IMAD.WIDE.U32 R10, R23, 0x4, R10 ;  /* 0x00000004170a7825 */ /* 0x000fc600078e000a */
[----:B------:R-:W2:Y:S04]  /*09a0*/  LDG.E R21, desc[UR6][R20.64] ;  /* 0x0000000614157981 */ /* 0x000ea8000c1e1900 */
[----:B------:R-:W3:Y:S04]  /*09b0*/  LDG.E R15, desc[UR6][R14.64] ;  /* 0x000000060e0f7981 */ /* 0x000ee8000c1e1900 */
[----:B------:R-:W4:Y:S01]  /*09c0*/  LDG.E R11, desc[UR6][R10.64] ;  /* 0x000000060a0b7981 */ /* 0x000f22000c1e1900 */
[----:B------:R-:W-:-:S04]  /*09d0*/  IADD3 R24, PT, PT, R24, 0x8, RZ ;  /* 0x0000000818187810 */ /* 0x000fc80007ffe0ff */
[----:B------:R-:W-:Y:S01]  /*09e0*/  ISETP.NE.AND P0, PT, R24, RZ, PT ;  /* 0x000000ff1800720c */ /* 0x000fe20003f05270 */
[----:B------:R-:W-:Y:S01]  /*09f0*/  IMAD.WIDE.U32 R12, R27, 0x4, R12 ;  /* 0x000000041b0c7825 */ /* 0x000fe200078e000c */
[----:B------:R-:W-:Y:S01]  /*0a00*/  UIADD3 UR4, UPT, UPT, UR4, 0x8, URZ ;  /* 0x0000000804047890 */ /* 0x000fe2000fffe0ff */
[----:B------:R-:W-:Y:S02]  /*0a10*/  IADD3 R9, PT, PT, R9, 0x8, RZ ;  /* 0x0000000809097810 */ /* 0x000fe40007ffe0ff */
[----:B------:R-:W-:Y:S02]  /*0a20*/  IADD3 R8, PT, PT, R8, 0x8, RZ ;  /* 0x0000000808087810 */ /* 0x000fe40007ffe0ff */
[----:B------:R-:W-:Y:S01]  /*0a30*/  MOV R25, R27 ;  /* 0x0000001b00197202 */ /* 0x000fe20000000f00 */
[----:B--2---:R-:W-:-:S04]  /*0a40*/  FADD R22, R18, R21 ;  /* 0x0000001512167221 */ /* 0x004fc80000000000 */
[----:B---3--:R-:W-:-:S04]  /*0a50*/  FADD R22, R22, R15 ;  /* 0x0000000f16167221 */ /* 0x008fc80000000000 */
[----:B----4-:R-:W-:-:S04]  /*0a60*/  FADD R22, R22, R11 ;  /* 0x0000000b16167221 */ /* 0x010fc80000000000 */
[----:B0-----:R-:W-:-:S05]  /*0a70*/  FMUL R17, R22, 0.25 ;  /* 0x3e80000016117820 */ /* 0x001fca0000400000 */
[----:B------:R0:W-:Y:S01]  /*0a80*/  STG.E desc[UR6][R12.64], R17 ;  /* 0x000000110c007986 */ /* 0x0001e2000c101906 */
[----:B------:R-:W-:Y:S05]  /*0a90*/  @P0 BRA `(.L_x_1) ;  /* 0xfffffff400d80947 */ /* 0x000fea000383ffff */
[----:B------:R-:W-:-:S12]  /*0aa0*/  UIADD3 UR4, UPT, UPT, UR4, -0x3, URZ ;  /* 0xfffffffd04047890 */ /* 0x000fd8000fffe0ff */
.L_x_0:
[----:B------:R-:W-:-:S13]  /*0ab0*/  ISETP.NE.AND P0, PT, R6, RZ, PT ;  /* 0x000000ff0600720c */ /* 0x000fda0003f05270 */
[----:B------:R-:W-:Y:S05]  /*0ac0*/  @!P0 EXIT ;  /* 0x000000000000894d */ /* 0x000fea0003800000 */
[----:B------:R-:W-:Y:S02]  /*0ad0*/  ISETP.GE.U32.AND P0, PT, R6, 0x4, PT ;  /* 0x000000040600780c */ /* 0x000fe40003f06070 */
[----:B------:R-:W-:-:S04]  /*0ae0*/  LOP3.LUT R2, R2, 0x3, RZ, 0xc0, !PT ;  /* 0x0000000302027812 */ /* 0x000fc800078ec0ff */
[----:B------:R-:W-:-:S07]  /*0af0*/  ISETP.NE.AND P1, PT, R2, RZ, PT ;  /* 0x000000ff0200720c */ /* 0x000fce0003f25270 */
[----:B------:R-:W-:Y:S06]  /*0b00*/  @!P0 BRA `(.L_x_2) ;  /* 0x00000004001c8947 */ /* 0x000fec0003800000 */
[----:B------:R-:W1:Y:S01]  /*0b10*/  LDC.64 R8, c[0x0][0x380] ;  /* 0x0000e000ff087b82 */ /* 0x000e620000000a00 */
[----:B------:R-:W-:Y:S02]  /*0b20*/  IADD3 R6, PT, PT, R3, UR4, RZ ;  /* 0x0000000403067c10 */ /* 0x000fe4000fffe0ff */
[----:B------:R-:W-:Y:S02]  /*0b30*/  IADD3 R25, PT, PT, R5, UR4, RZ ;  /* 0x0000000405197c10 */ /* 0x000fe4000fffe0ff */
[----:B------:R-:W-:-:S03]  /*0b40*/  IADD3 R23, PT, PT, R7, UR4, RZ ;  /* 0x0000000407177c10 */ /* 0x000fc6000fffe0ff */
[----:B0-----:R-:W0:Y:S01]  /*0b50*/  LDC.64 R12, c[0x0][0x388] ;  /* 0x0000e200ff0c7b82 */ /* 0x001e220000000a00 */
[----:B------:R-:W-:Y:S01]  /*0b60*/  IADD3 R22, PT, PT, R23, 0x2, RZ ;  /* 0x0000000217167810 */ /* 0x000fe20007ffe0ff */
[----:B-1----:R-:W-:-:S04]  /*0b70*/  IMAD.WIDE.U32 R18, R6, 0x4, R8 ;  /* 0x0000000406127825 */ /* 0x002fc800078e0008 */
[--C-:B------:R-:W-:Y:S02]  /*0b80*/  IMAD.WIDE.U32 R14, R25, 0x4, R8.reuse ;  /* 0x00000004190e7825 */ /* 0x100fe400078e0008 */
[----:B------:R1:W2:Y:S02]  /*0b90*/  LDG.E R18, desc[UR6][R18.64] ;  /* 0x0000000612127981 */ /* 0x0002a4000c1e1900 */
[--C-:B------:R-:W-:Y:S02]  /*0ba0*/  IMAD.WIDE.U32 R16, R23, 0x4, R8.reuse ;  /* 0x0000000417107825 */ /* 0x100fe400078e0008 */
[----:B------:R-:W2:Y:S02]  /*0bb0*/  LDG.E R15, desc[UR6][R14.64] ;  /* 0x000000060e0f7981 */ /* 0x000ea4000c1e1900 */
[----:B------:R-:W-:Y:S02]  /*0bc0*/  IMAD.WIDE.U32 R10, R22, 0x4, R8 ;  /* 0x00000004160a7825 */ /* 0x000fe400078e0008 */
[----:B------:R-:W3:Y:S04]  /*0bd0*/  LDG.E R17, desc[UR6][R16.64] ;  /* 0x0000000610117981 */ /* 0x000ee8000c1e1900 */
[----:B------:R-:W4:Y:S01]  /*0be0*/  LDG.E R21, desc[UR6][R10.64] ;  /* 0x000000060a157981 */ /* 0x000f22000c1e1900 */
[----:B-1----:R-:W-:-:S02]  /*0bf0*/  IADD3 R19, PT, PT, R6, 0x1, RZ ;  /* 0x0000000106137810 */ /* 0x002fc40007ffe0ff */
[----:B------:R-:W-:Y:S02]  /*0c00*/  IADD3 R27, PT, PT, R4, UR4, RZ ;  /* 0x00000004041b7c10 */ /* 0x000fe4000fffe0ff */
[----:B------:R-:W-:Y:S01]  /*0c10*/  IADD3 R29, PT, PT, R25, 0x1, RZ ;  /* 0x00000001191d7810 */ /* 0x000fe20007ffe0ff */
[----:B--2---:R-:W-:-:S04]  /*0c20*/  FADD R20, R18, R15 ;  /* 0x0000000f12147221 */ /* 0x004fc80000000000 */
[----:B---3--:R-:W-:Y:S01]  /*0c30*/  FADD R20, R20, R17 ;  /* 0x0000001114147221 */ /* 0x008fe20000000000 */
[----:B------:R-:W-:-:S04]  /*0c40*/  IMAD.WIDE.U32 R16, R19, 0x4, R8 ;  /* 0x0000000413107825 */ /* 0x000fc800078e0008 */
[----:B----4-:R-:W-:Y:S01]  /*0c50*/  FADD R24, R20, R21 ;  /* 0x0000001514187221 */ /* 0x010fe20000000000 */
[----:B0-----:R-:W-:-:S04]  /*0c60*/  IMAD.WIDE.U32 R20, R27, 0x4, R12 ;  /* 0x000000041b147825 */ /* 0x001fc800078e000c */
[----:B------:R-:W-:Y:S01]  /*0c70*/  FMUL R24, R24, 0.25 ;  /* 0x3e80000018187820 */ /* 0x000fe20000400000 */
[----:B------:R-:W-:Y:S01]  /*0c80*/  IMAD.WIDE.U32 R18, R29, 0x4, R8 ;  /* 0x000000041d127825 */ /* 0x000fe200078e0008 */
[----:B------:R-:W-:-:S03]  /*0c90*/  IADD3 R29, PT, PT, R23, 0x3, RZ ;  /* 0x00000003171d7810 */ /* 0x000fc60007ffe0ff */
[--C-:B------:R-:W-:Y:S01]  /*0ca0*/  IMAD.WIDE.U32 R26, R27, 0x4, R8.reuse ;  /* 0x000000041b1a7825 */ /* 0x100fe200078e0008 */
[----:B------:R0:W-:Y:S04]  /*0cb0*/  STG.E desc[UR6][R20.64], R24 ;  /* 0x0000001814007986 */ /* 0x0001e8000c101906 */
[----:B------:R-:W2:Y:S01]  /*0cc0*/  LDG.E R16, desc[UR6][R16.64] ;  /* 0x0000000610107981 */ /* 0x000ea2000c1e1900 */
[----:B------:R-:W-:-:S03]  /*0cd0*/  IMAD.WIDE.U32 R14, R29, 0x4, R8 ;  /* 0x000000041d0e7825 */ /* 0x000fc600078e0008 */
[----:B------:R-:W2:Y:S04]  /*0ce0*/  LDG.E R19, desc[UR6][R18.64] ;  /* 0x0000000612137981 */ /* 0x000ea8000c1e1900 */
[----:B------:R-:W3:Y:S04]  /*0cf0*/  LDG.E R27, desc[UR6][R26.64] ;  /* 0x000000061a1b7981 */ /* 0x000ee8000c1e1900 */
[----:B------:R-:W4:Y:S01]  /*0d00*/  LDG.E R17, desc[UR6][R14.64] ;  /* 0x000000060e117981 */ /* 0x000f22000c1e1900 */
[----:B0-----:R-:W-:Y:S02]  /*0d10*/  IADD3 R21, PT, PT, R6, 0x2, RZ ;  /* 0x0000000206157810 */ /* 0x001fe40007ffe0ff */
[----:B------:R-:W-:Y:S01]  /*0d20*/  IADD3 R20, PT, PT, R25, 0x2, RZ ;  /* 0x0000000219147810 */ /* 0x000fe20007ffe0ff */
[----:B--2---:R-:W-:-:S02]  /*0d30*/  FADD R28, R16, R19 ;  /* 0x00000013101c7221 */ /* 0x004fc40000000000 */
[----:B------:R-:W-:-:S04]  /*0d40*/  IMAD.WIDE.U32 R18, R21, 0x4, R8 ;  /* 0x0000000415127825 */ /* 0x000fc800078e0008 */
[----:B---3--:R-:W-:Y:S01]  /*0d50*/  FADD R28, R28, R27 ;  /* 0x0000001b1c1c7221 */ /* 0x008fe20000000000 */
[----:B------:R-:W-:-:S04]  /*0d60*/  IMAD.WIDE.U32 R20, R20, 0x4, R8 ;  /* 0x0000000414147825 */ /* 0x000fc800078e0008 */
[----:B----4-:R-:W-:Y:S01]  /*0d70*/  FADD R28, R28, R17 ;  /* 0x000000111c1c7221 */ /* 0x010fe20000000000 */
[----:B------:R-:W-:Y:S01]  /*0d80*/  IMAD.WIDE.U32 R16, R22, 0x4, R12 ;  /* 0x0000000416107825 */ /* 0x000fe200078e000c */
[----:B------:R-:W-:-:S03]  /*0d90*/  IADD3 R22, PT, PT, R23, 0x4, RZ ;  /* 0x0000000417167810 */ /* 0x000fc60007ffe0ff */
[----:B------:R-:W-:-:S05]  /*0da0*/  FMUL R28, R28, 0.25 ;  /* 0x3e8000001c1c7820 */ /* 0x000fca0000400000 */
[----:B------:R0:W-:Y:S01]  /*0db0*/  STG.E desc[UR6][R16.64], R28 ;  /* 0x0000001c10007986 */ /* 0x0001e2000c101906 */
[----:B------:R-:W-:-:S03]  /*0dc0*/  IMAD.WIDE.U32 R26, R22, 0x4, R8 ;  /* 0x00000004161a7825 */ /* 0x000fc600078e0008 */
[----:B------:R-:W2:Y:S04]  /*0dd0*/  LDG.E R18, desc[UR6][R18.64] ;  /* 0x0000000612127981 */ /* 0x000ea8000c1e1900 */
[----:B------:R-:W2:Y:S04]  /*0de0*/  LDG.E R21, desc[UR6][R20.64] ;  /* 0x0000000614157981 */ /* 0x000ea8000c1e1900 */
[----:B------:R-:W3:Y:S04]  /*0df0*/  LDG.E R11, desc[UR6][R10.64] ;  /* 0x000000060a0b7981 */ /* 0x000ee8000c1e1900 */
[----:B------:R-:W4:Y:S01]  /*0e00*/  LDG.E R27, desc[UR6][R26.64] ;  /* 0x000000061a1b7981 */ /* 0x000f22000c1e1900 */
[----:B------:R-:W-:Y:S01]  /*0e10*/  IADD3 R6, PT, PT, R6, 0x3, RZ ;  /* 0x0000000306067810 */ /* 0x000fe20007ffe0ff */
[----:B0-----:R-:W-:Y:S01]  /*0e20*/  IMAD.WIDE.U32 R16, R29, 0x4, R12 ;  /* 0x000000041d107825 */ /* 0x001fe200078e000c */
[----:B------:R-:W-:-:S02]  /*0e30*/  IADD3 R28, PT, PT, R25, 0x3, RZ ;  /* 0x00000003191c7810 */ /* 0x000fc40007ffe0ff */
[----:B------:R-:W-:Y:S01]  /*0e40*/  IADD3 R23, PT, PT, R23, 0x5, RZ ;  /* 0x0000000517177810 */ /* 0x000fe20007ffe0ff */
[----:B--2---:R-:W-:Y:S01]  /*0e50*/  FADD R24, R18, R21 ;  /* 0x0000001512187221 */ /* 0x004fe20000000000 */
[----:B------:R-:W-:-:S04]  /*0e60*/  IMAD.WIDE.U32 R18, R6, 0x4, R8 ;  /* 0x0000000406127825 */ /* 0x000fc800078e0008 */
[----:B---3--:R-:W-:Y:S01]  /*0e70*/  FADD R24, R24, R11 ;  /* 0x0000000b18187221 */ /* 0x008fe20000000000 */
[----:B------:R-:W-:-:S04]  /*0e80*/  IMAD.WIDE.U32 R20, R28, 0x4, R8 ;  /* 0x000000041c147825 */ /* 0x000fc800078e0008 */
[----:B----4-:R-:W-:-:S04]  /*0e90*/  FADD R24, R24, R27 ;  /* 0x0000001b18187221 */ /* 0x010fc80000000000 */
[----:B------:R-:W-:Y:S01]  /*0ea0*/  FMUL R25, R24, 0.25 ;  /* 0x3e80000018197820 */ /* 0x000fe20000400000 */
[----:B------:R-:W-:-:S04]  /*0eb0*/  IMAD.WIDE.U32 R8, R23, 0x4, R8 ;  /* 0x0000000417087825 */ /* 0x000fc800078e0008 */
[----:B------:R1:W-:Y:S04]  /*0ec0*/  STG.E desc[UR6][R16.64], R25 ;  /* 0x0000001910007986 */ /* 0x0003e8000c101906 */
[----:B------:R-:W2:Y:S04]  /*0ed0*/  LDG.E R18, desc[UR6][R18.64] ;  /* 0x0000000612127981 */ /* 0x000ea8000c1e1900 */
[----:B------:R-:W2:Y:S04]  /*0ee0*/  LDG.E R21, desc[UR6][R20.64] ;  /* 0x0000000614157981 */ /* 0x000ea8000c1e1900 */
[----:B------:R-:W3:Y:S04]  /*0ef0*/  LDG.E R15, desc[UR6][R14.64] ;  /* 0x000000060e0f7981 */ /* 0x000ee8000c1e1900 */
[----:B------:R-:W4:Y:S01]  /*0f00*/  LDG.E R9, desc[UR6][R8.64] ;  /* 0x0000000608097981 */ /* 0x000f22000c1e1900 */
[----:B------:R-:W-:Y:S01]  /*0f10*/  IMAD.WIDE.U32 R12, R22, 0x4, R12 ;  /* 0x00000004160c7825 */ /* 0x000fe200078e000c */
[----:B------:R-:W-:-:S03]  /*0f20*/  UIADD3 UR4, UPT, UPT, UR4, 0x4, URZ ;  /* 0x0000000404047890 */ /* 0x000fc6000fffe0ff */
[----:B--2---:R-:W-:-:S04]  /*0f30*/  FADD R6, R18, R21 ;  /* 0x0000001512067221 */ /* 0x004fc80000000000 */
[----:B---3--:R-:W-:-:S04]  /*0f40*/  FADD R6, R6, R15 ;  /* 0x0000000f06067221 */ /* 0x008fc80000000000 */
[----:B----4-:R-:W-:-:S04]  /*0f50*/  FADD R6, R6, R9 ;  /* 0x0000000906067221 */ /* 0x010fc80000000000 */
[----:B------:R-:W-:-:S05]  /*0f60*/  FMUL R11, R6, 0.25 ;  /* 0x3e800000060b7820 */ /* 0x000fca0000400000 */
[----:B------:R1:W-:Y:S02]  /*0f70*/  STG.E desc[UR6][R12.64], R11 ;  /* 0x0000000b0c007986 */ /* 0x0003e4000c101906 */
.L_x_2:
[----:B------:R-:W-:Y:S05]  /*0f80*/  @!P1 EXIT ;  /* 0x000000000000994d */ /* 0x000fea0003800000 */
[----:B------:R-:W-:Y:S02]  /*0f90*/  ISETP.NE.AND P0, PT, R2, 0x1, PT ;  /* 0x000000010200780c */ /* 0x000fe40003f05270 */
[----:B------:R-:W-:-:S04]  /*0fa0*/  LOP3.LUT R0, R0, 0x1, RZ, 0xc0, !PT ;  /* 0x0000000100007812 */ /* 0x000fc800078ec0ff */
[----:B------:R-:W-:-:S07]  /*0fb0*/  ISETP.NE.U32.AND P1, PT, R0, 0x1, PT ;  /* 0x000000010000780c */ /* 0x000fce0003f25070 */
[----:B------:R-:W-:Y:S06]  /*0fc0*/  @!P0 BRA `(.L_x_3) ;  /* 0x00000000009c8947 */ /* 0x000fec0003800000 */
[----:B------:R-:W2:Y:S01]  /*0fd0*/  LDC.64 R8, c[0x0][0x380] ;  /* 0x0000e000ff087b82 */ /* 0x000ea20000000a00 */
[----:B-1----:R-:W-:Y:S02]  /*0fe0*/  IADD3 R25, PT, PT, R3, UR4, RZ ;  /* 0x0000000403197c10 */ /* 0x002fe4000fffe0ff */
[----:B------:R-:W-:Y:S02]  /*0ff0*/  IADD3 R27, PT, PT, R5, UR4, RZ ;  /* 0x00000004051b7c10 */ /* 0x000fe4000fffe0ff */
[----:B------:R-:W-:-:S03]  /*1000*/  IADD3 R15, PT, PT, R7, UR4, RZ ;  /* 0x00000004070f7c10 */ /* 0x000fc6000fffe0ff */
[----:B0-----:R-:W0:Y:S01]  /*1010*/  LDC.64 R12, c[0x0][0x388] ;  /* 0x0000e200ff0c7b82 */ /* 0x001e220000000a00 */
[----:B------:R-:W-:Y:S01]  /*1020*/  IADD3 R11, PT, PT, R15, 0x2, RZ ;  /* 0x000000020f0b7810 */ /* 0x000fe20007ffe0ff */
[----:B--2---:R-:W-:-:S04]  /*1030*/  IMAD.WIDE.U32 R16, R25, 0x4, R8 ;  /* 0x0000000419107825 */ /* 0x004fc800078e0008 */
        /* <DEDUP_REMOVED lines=10> */
[----:B--2---:R-:W-:Y:S02]  /*10e0*/  FADD R0, R16, R19 ;  /* 0x0000001310007221 */ /* 0x004fe40000000000 */
[----:B0-----:R-:W-:-:S04]  /*10f0*/  IMAD.WIDE.U32 R18, R29, 0x4, R12 ;  /* 0x000000041d127825 */ /* 0x001fc800078e000c */
[----:B---3--:R-:W-:Y:S01]  /*1100*/  FADD R0, R0, R21 ;  /* 0x0000001500007221 */ /* 0x008fe20000000000 */
[----:B------:R-:W-:-:S04]  /*1110*/  IMAD.WIDE.U32 R20, R17, 0x4, R8 ;  /* 0x0000000411147825 */ /* 0x000fc800078e0008 */
[----:B----4-:R-:W-:Y:S01]  /*1120*/  FADD R0, R0, R23 ;  /* 0x0000001700007221 */ /* 0x010fe20000000000 */
[----:B------:R-:W-:Y:S01]  /*1130*/  IMAD.WIDE.U32 R16, R27, 0x4, R8 ;  /* 0x000000041b107825 */ /* 0x000fe200078e0008 */
[----:B------:R-:W-:-:S03]  /*1140*/  IADD3 R23, PT, PT, R15, 0x3, RZ ;  /* 0x000000030f177810 */ /* 0x000fc60007ffe0ff */
[----:B------:R-:W-:Y:S01]  /*1150*/  FMUL R25, R0, 0.25 ;  /* 0x3e80000000197820 */ /* 0x000fe20000400000 */
[----:B------:R-:W-:-:S04]  /*1160*/  IMAD.WIDE.U32 R14, R29, 0x4, R8 ;  /* 0x000000041d0e7825 */ /* 0x000fc800078e0008 */
[----:B------:R2:W-:Y:S01]  /*1170*/  STG.E desc[UR6][R18.64], R25 ;  /* 0x0000001912007986 */ /* 0x0005e2000c101906 */
[----:B------:R-:W-:-:S03]  /*1180*/  IMAD.WIDE.U32 R8, R23, 0x4, R8 ;  /* 0x0000000417087825 */ /* 0x000fc600078e0008 */
[----:B------:R-:W3:Y:S04]  /*1190*/  LDG.E R20, desc[UR6][R20.64] ;  /* 0x0000000614147981 */ /* 0x000ee8000c1e1900 */
[----:B------:R-:W3:Y:S04]  /*11a0*/  LDG.E R17, desc[UR6][R16.64] ;  /* 0x0000000610117981 */ /* 0x000ee8000c1e1900 */
[----:B------:R-:W4:Y:S04]  /*11b0*/  LDG.E R15, desc[UR6][R14.64] ;  /* 0x000000060e0f7981 */ /* 0x000f28000c1e1900 */
[----:B------:R-:W5:Y:S01]  /*11c0*/  LDG.E R9, desc[UR6][R8.64] ;  /* 0x0000000608097981 */ /* 0x000f62000c1e1900 */
[----:B------:R-:W-:Y:S01]  /*11d0*/  IMAD.WIDE.U32 R12, R11, 0x4, R12 ;  /* 0x000000040b0c7825 */ /* 0x000fe200078e000c */
[----:B------:R-:W-:-:S03]  /*11e0*/  UIADD3 UR4, UPT, UPT, UR4, 0x2, URZ ;  /* 0x0000000204047890 */ /* 0x000fc6000fffe0ff */
[----:B---3--:R-:W-:-:S04]  /*11f0*/  FADD R0, R20, R17 ;  /* 0x0000001114007221 */ /* 0x008fc80000000000 */
[----:B----4-:R-:W-:-:S04]  /*1200*/  FADD R0, R0, R15 ;  /* 0x0000000f00007221 */ /* 0x010fc80000000000 */
[----:B-----5:R-:W-:-:S04]  /*1210*/  FADD R0, R0, R9 ;  /* 0x0000000900007221 */ /* 0x020fc80000000000 */
[----:B------:R-:W-:-:S05]  /*1220*/  FMUL R11, R0, 0.25 ;  /* 0x3e800000000b7820 */ /* 0x000fca0000400000 */
[----:B------:R2:W-:Y:S02]  /*1230*/  STG.E desc[UR6][R12.64], R11 ;  /* 0x0000000b0c007986 */ /* 0x0005e4000c101906 */
.L_x_3:
[----:B------:R-:W-:Y:S05]  /*1240*/  @P1 EXIT ;  /* 0x000000000000194d */ /* 0x000fea0003800000 */
[----:B-12---:R-:W1:Y:S01]  /*1250*/  LDC.64 R10, c[0x0][0x380] ;  /* 0x0000e000ff0a7b82 */ /* 0x006e620000000a00 */
[----:B------:R-:W-:Y:S02]  /*1260*/  IADD3 R3, PT, PT, R3, UR4, RZ ;  /* 0x0000000403037c10 */ /* 0x000fe4000fffe0ff */
[----:B------:R-:W-:Y:S02]  /*1270*/  IADD3 R5, PT, PT, R5, UR4, RZ ;  /* 0x0000000405057c10 */ /* 0x000fe4000fffe0ff */
[----:B------:R-:W-:-:S03]  /*1280*/  IADD3 R9, PT, PT, R7, UR4, RZ ;  /* 0x0000000407097c10 */ /* 0x000fc6000fffe0ff */
[----:B0-----:R-:W0:Y:S01]  /*1290*/  LDC.64 R12, c[0x0][0x388] ;  /* 0x0000e200ff0c7b82 */ /* 0x001e220000000a00 */
[----:B-1----:R-:W-:-:S04]  /*12a0*/  IMAD.WIDE.U32 R2, R3, 0x4, R10 ;  /* 0x0000000403027825 */ /* 0x002fc800078e000a */
[--C-:B------:R-:W-:Y:S01]  /*12b0*/  IMAD.WIDE.U32 R6, R5, 0x4, R10.reuse ;  /* 0x0000000405067825 */ /* 0x100fe200078e000a */
[C---:B------:R-:W-:Y:S01]  /*12c0*/  IADD3 R5, PT, PT, R9.reuse, 0x2, RZ ;  /* 0x0000000209057810 */ /* 0x040fe20007ffe0ff */
[----:B------:R-:W2:Y:S02]  /*12d0*/  LDG.E R2, desc[UR6][R2.64] ;  /* 0x0000000602027981 */ /* 0x000ea4000c1e1900 */
[--C-:B------:R-:W-:Y:S02]  /*12e0*/  IMAD.WIDE.U32 R8, R9, 0x4, R10.reuse ;  /* 0x0000000409087825 */ /* 0x100fe400078e000a */
[----:B------:R-:W2:Y:S02]  /*12f0*/  LDG.E R7, desc[UR6][R6.64] ;  /* 0x0000000606077981 */ /* 0x000ea4000c1e1900 */
[----:B------:R-:W-:Y:S02]  /*1300*/  IMAD.WIDE.U32 R10, R5, 0x4, R10 ;  /* 0x00000004050a7825 */ /* 0x000fe400078e000a */
[----:B------:R-:W3:Y:S04]  /*1310*/  LDG.E R9, desc[UR6][R8.64] ;  /* 0x0000000608097981 */ /* 0x000ee8000c1e1900 */
[----:B------:R-:W4:Y:S01]  /*1320*/  LDG.E R11, desc[UR6][R10.64] ;  /* 0x000000060a0b7981 */ /* 0x000f22000c1e1900 */
[----:B------:R-:W-:Y:S01]  /*1330*/  IADD3 R5, PT, PT, R4, UR4, RZ ;  /* 0x0000000404057c10 */ /* 0x000fe2000fffe0ff */
[----:B--2---:R-:W-:-:S04]  /*1340*/  FADD R0, R2, R7 ;  /* 0x0000000702007221 */ /* 0x004fc80000000000 */
[----:B0-----:R-:W-:-:S04]  /*1350*/  IMAD.WIDE.U32 R2, R5, 0x4, R12 ;  /* 0x0000000405027825 */ /* 0x001fc800078e000c */
[----:B---3--:R-:W-:-:S04]  /*1360*/  FADD R0, R0, R9 ;  /* 0x0000000900007221 */ /* 0x008fc80000000000 */
[----:B----4-:R-:W-:-:S04]  /*1370*/  FADD R0, R0, R11 ;  /* 0x0000000b00007221 */ /* 0x010fc80000000000 */
[----:B------:R-:W-:-:S05]  /*1380*/  FMUL R5, R0, 0.25 ;  /* 0x3e80000000057820 */ /* 0x000fca0000400000 */
[----:B------:R-:W-:Y:S01]  /*1390*/  STG.E desc[UR6][R2.64], R5 ;  /* 0x0000000502007986 */ /* 0x000fe2000c101906 */
[----:B------:R-:W-:Y:S05]  /*13a0*/  EXIT ;  /* 0x000000000000794d */ /* 0x000fea0003800000 */
.L_x_4:
[----:B------:R-:W-:-:S00]  /*13b0*/  BRA `(.L_x_4) ;  /* 0xfffffffc00fc7947 */ /* 0x000fc0000383ffff */
[----:B------:R-:W-:-:S00]  /*13c0*/  NOP ;  /* 0x0000000000007918 */ /* 0x000fc00000000000 */
        /* <DEDUP_REMOVED lines=11> */
.L_x_5:


//--------------------- .nv.shared.reserved.0     --------------------------
	.section	.nv.shared.reserved.0,"aw",@nobits
	.weak		__nv_reservedSMEM_offset_0_alias
	.size		__nv_reservedSMEM_offset_0_alias, 0, 64
	.other		__nv_reservedSMEM_offset_0_alias,@"STO_CUDA_RESERVED_SHARED STV_DEFAULT"
__nv_reservedSMEM_offset_0_alias:
	.zero		0
	.zero		64


//--------------------- .nv.constant0._Z13CalculateHeatPfS_j --------------------------
	.section	.nv.constant0._Z13CalculateHeatPfS_j,"a",@progbits
	.sectionflags	@""
	.align	4
.nv.constant0._Z13CalculateHeatPfS_j:
	.zero		916


//--------------------- SYMBOLS --------------------------

	.type		.nv.reservedSmem.offset0,@object
	.size		.nv.reservedSmem.offset0,0x4
